//
// Generated by NVIDIA NVVM Compiler
//
// Compiler Build ID: CL-36424714
// Cuda compilation tools, release 13.0, V13.0.88
// Based on NVVM 20.0.0
//

.version 9.0
.target sm_100
.address_size 64

	// .globl	_Z20no_2e_tmpD_cs_kerneliiPdS_S_S_S_

.visible .entry _Z20no_2e_tmpD_cs_kerneliiPdS_S_S_S_(
	.param .u32 _Z20no_2e_tmpD_cs_kerneliiPdS_S_S_S__param_0,
	.param .u32 _Z20no_2e_tmpD_cs_kerneliiPdS_S_S_S__param_1,
	.param .u64 .ptr .align 1 _Z20no_2e_tmpD_cs_kerneliiPdS_S_S_S__param_2,
	.param .u64 .ptr .align 1 _Z20no_2e_tmpD_cs_kerneliiPdS_S_S_S__param_3,
	.param .u64 .ptr .align 1 _Z20no_2e_tmpD_cs_kerneliiPdS_S_S_S__param_4,
	.param .u64 .ptr .align 1 _Z20no_2e_tmpD_cs_kerneliiPdS_S_S_S__param_5,
	.param .u64 .ptr .align 1 _Z20no_2e_tmpD_cs_kerneliiPdS_S_S_S__param_6
)
{
	.reg .pred 	%p<10>;
	.reg .b32 	%r<86>;
	.reg .b64 	%rd<92>;
	.reg .b64 	%fd<39>;

	ld.param.u32 	%r47, [_Z20no_2e_tmpD_cs_kerneliiPdS_S_S_S__param_0];
	ld.param.u32 	%r48, [_Z20no_2e_tmpD_cs_kerneliiPdS_S_S_S__param_1];
	ld.param.u64 	%rd6, [_Z20no_2e_tmpD_cs_kerneliiPdS_S_S_S__param_3];
	ld.param.u64 	%rd7, [_Z20no_2e_tmpD_cs_kerneliiPdS_S_S_S__param_4];
	ld.param.u64 	%rd8, [_Z20no_2e_tmpD_cs_kerneliiPdS_S_S_S__param_5];
	ld.param.u64 	%rd9, [_Z20no_2e_tmpD_cs_kerneliiPdS_S_S_S__param_6];
	cvta.to.global.u64 	%rd1, %rd9;
	cvta.to.global.u64 	%rd2, %rd8;
	cvta.to.global.u64 	%rd3, %rd7;
	mov.u32 	%r49, %ctaid.x;
	mov.u32 	%r1, %ntid.x;
	mov.u32 	%r50, %tid.x;
	mad.lo.s32 	%r72, %r49, %r1, %r50;
	mul.lo.s32 	%r3, %r47, 3;
	shl.b32 	%r4, %r47, 2;
	setp.ge.s32 	%p1, %r72, %r47;
	@%p1 bra 	$L__BB0_14;
	setp.lt.s32 	%p2, %r48, 1;
	@%p2 bra 	$L__BB0_14;
	and.b32  	%r5, %r48, 3;
	and.b32  	%r6, %r48, 2147483644;
	and.b32  	%r7, %r48, 1;
	mul.lo.s32 	%r51, %r48, %r47;
	shl.b32 	%r8, %r51, 4;
	mul.lo.s32 	%r9, %r51, 12;
	cvta.to.global.u64 	%rd4, %rd6;
	mov.u32 	%r52, %nctaid.x;
	mul.lo.s32 	%r10, %r1, %r52;
	mul.wide.s32 	%rd85, %r47, 8;
$L__BB0_3:
	ld.param.u64 	%rd91, [_Z20no_2e_tmpD_cs_kerneliiPdS_S_S_S__param_2];
	cvta.to.global.u64 	%rd10, %rd91;
	mul.wide.s32 	%rd11, %r72, 8;
	add.s64 	%rd12, %rd10, %rd11;
	ld.global.f64 	%fd1, [%rd12];
	mov.b32 	%r73, 0;
$L__BB0_4:
	setp.lt.u32 	%p3, %r48, 4;
	mad.lo.s32 	%r55, %r73, %r47, %r72;
	mul.wide.s32 	%rd13, %r55, 8;
	add.s64 	%rd14, %rd4, %rd13;
	ld.global.f64 	%fd3, [%rd14];
	mul.f64 	%fd2, %fd1, %fd3;
	mov.b32 	%r85, 0;
	@%p3 bra 	$L__BB0_7;
	and.b32  	%r56, %r48, 2147483644;
	neg.s32 	%r83, %r56;
	add.s32 	%r57, %r48, %r73;
	mad.lo.s32 	%r81, %r4, %r57, %r72;
	mad.lo.s32 	%r80, %r3, %r57, %r72;
	shl.b32 	%r58, %r48, 1;
	add.s32 	%r59, %r58, %r73;
	mad.lo.s32 	%r79, %r4, %r59, %r72;
	mad.lo.s32 	%r78, %r3, %r59, %r72;
	mad.lo.s32 	%r60, %r48, 3, %r73;
	mad.lo.s32 	%r77, %r4, %r60, %r72;
	mad.lo.s32 	%r76, %r3, %r60, %r72;
	mad.lo.s32 	%r75, %r3, %r73, %r72;
	mad.lo.s32 	%r74, %r4, %r73, %r72;
	mov.u32 	%r82, %r72;
$L__BB0_6:
	.pragma "nounroll";
	mul.wide.s32 	%rd15, %r82, 8;
	add.s64 	%rd16, %rd3, %rd15;
	ld.global.f64 	%fd4, [%rd16];
	mul.wide.s32 	%rd17, %r75, 8;
	add.s64 	%rd18, %rd2, %rd17;
	ld.global.f64 	%fd5, [%rd18];
	mul.wide.s32 	%rd19, %r74, 8;
	add.s64 	%rd20, %rd1, %rd19;
	st.global.f64 	[%rd20], %fd5;
	mul.wide.s32 	%rd21, %r47, 8;
	add.s64 	%rd22, %rd18, %rd21;
	ld.global.f64 	%fd6, [%rd22];
	add.s64 	%rd23, %rd20, %rd21;
	st.global.f64 	[%rd23], %fd6;
	add.s64 	%rd24, %rd22, %rd21;
	ld.global.f64 	%fd7, [%rd24];
	add.s64 	%rd25, %rd23, %rd21;
	st.global.f64 	[%rd25], %fd7;
	mul.f64 	%fd8, %fd2, %fd4;
	add.s64 	%rd26, %rd25, %rd21;
	st.global.f64 	[%rd26], %fd8;
	add.s64 	%rd27, %rd16, %rd21;
	ld.global.f64 	%fd9, [%rd27];
	mul.wide.s32 	%rd28, %r80, 8;
	add.s64 	%rd29, %rd2, %rd28;
	ld.global.f64 	%fd10, [%rd29];
	mul.wide.s32 	%rd30, %r81, 8;
	add.s64 	%rd31, %rd1, %rd30;
	st.global.f64 	[%rd31], %fd10;
	add.s64 	%rd32, %rd29, %rd21;
	ld.global.f64 	%fd11, [%rd32];
	add.s64 	%rd33, %rd31, %rd21;
	st.global.f64 	[%rd33], %fd11;
	add.s64 	%rd34, %rd32, %rd21;
	ld.global.f64 	%fd12, [%rd34];
	add.s64 	%rd35, %rd33, %rd21;
	st.global.f64 	[%rd35], %fd12;
	mul.f64 	%fd13, %fd2, %fd9;
	add.s64 	%rd36, %rd35, %rd21;
	st.global.f64 	[%rd36], %fd13;
	add.s64 	%rd37, %rd27, %rd21;
	ld.global.f64 	%fd14, [%rd37];
	mul.wide.s32 	%rd38, %r78, 8;
	add.s64 	%rd39, %rd2, %rd38;
	ld.global.f64 	%fd15, [%rd39];
	mul.wide.s32 	%rd40, %r79, 8;
	add.s64 	%rd41, %rd1, %rd40;
	st.global.f64 	[%rd41], %fd15;
	add.s64 	%rd42, %rd39, %rd21;
	ld.global.f64 	%fd16, [%rd42];
	add.s64 	%rd43, %rd41, %rd21;
	st.global.f64 	[%rd43], %fd16;
	add.s64 	%rd44, %rd42, %rd21;
	ld.global.f64 	%fd17, [%rd44];
	add.s64 	%rd45, %rd43, %rd21;
	st.global.f64 	[%rd45], %fd17;
	mul.f64 	%fd18, %fd2, %fd14;
	add.s64 	%rd46, %rd45, %rd21;
	st.global.f64 	[%rd46], %fd18;
	add.s64 	%rd47, %rd37, %rd21;
	ld.global.f64 	%fd19, [%rd47];
	mul.wide.s32 	%rd48, %r76, 8;
	add.s64 	%rd49, %rd2, %rd48;
	ld.global.f64 	%fd20, [%rd49];
	mul.wide.s32 	%rd50, %r77, 8;
	add.s64 	%rd51, %rd1, %rd50;
	st.global.f64 	[%rd51], %fd20;
	add.s64 	%rd52, %rd49, %rd21;
	ld.global.f64 	%fd21, [%rd52];
	add.s64 	%rd53, %rd51, %rd21;
	st.global.f64 	[%rd53], %fd21;
	add.s64 	%rd54, %rd52, %rd21;
	ld.global.f64 	%fd22, [%rd54];
	add.s64 	%rd55, %rd53, %rd21;
	st.global.f64 	[%rd55], %fd22;
	mul.f64 	%fd23, %fd2, %fd19;
	add.s64 	%rd56, %rd55, %rd21;
	st.global.f64 	[%rd56], %fd23;
	add.s32 	%r83, %r83, 4;
	add.s32 	%r82, %r82, %r4;
	add.s32 	%r81, %r81, %r8;
	add.s32 	%r80, %r80, %r9;
	add.s32 	%r79, %r79, %r8;
	add.s32 	%r78, %r78, %r9;
	add.s32 	%r77, %r77, %r8;
	add.s32 	%r76, %r76, %r9;
	add.s32 	%r75, %r75, %r9;
	add.s32 	%r74, %r74, %r8;
	setp.ne.s32 	%p4, %r83, 0;
	mov.u32 	%r85, %r6;
	@%p4 bra 	$L__BB0_6;
$L__BB0_7:
	setp.eq.s32 	%p5, %r5, 0;
	@%p5 bra 	$L__BB0_12;
	setp.eq.s32 	%p6, %r5, 1;
	@%p6 bra 	$L__BB0_10;
	mad.lo.s32 	%r61, %r85, %r48, %r73;
	mad.lo.s32 	%r62, %r61, %r4, %r72;
	mad.lo.s32 	%r63, %r61, %r3, %r72;
	mad.lo.s32 	%r64, %r85, %r47, %r72;
	mul.wide.s32 	%rd57, %r64, 8;
	add.s64 	%rd58, %rd3, %rd57;
	ld.global.f64 	%fd24, [%rd58];
	mul.wide.s32 	%rd59, %r63, 8;
	add.s64 	%rd60, %rd2, %rd59;
	ld.global.f64 	%fd25, [%rd60];
	mul.wide.s32 	%rd61, %r62, 8;
	add.s64 	%rd62, %rd1, %rd61;
	st.global.f64 	[%rd62], %fd25;
	mul.wide.s32 	%rd63, %r47, 8;
	add.s64 	%rd64, %rd60, %rd63;
	ld.global.f64 	%fd26, [%rd64];
	add.s64 	%rd65, %rd62, %rd63;
	st.global.f64 	[%rd65], %fd26;
	add.s64 	%rd66, %rd64, %rd63;
	ld.global.f64 	%fd27, [%rd66];
	add.s64 	%rd67, %rd65, %rd63;
	st.global.f64 	[%rd67], %fd27;
	mul.f64 	%fd28, %fd2, %fd24;
	add.s64 	%rd68, %rd67, %rd63;
	st.global.f64 	[%rd68], %fd28;
	add.s32 	%r65, %r61, %r48;
	mad.lo.s32 	%r66, %r65, %r4, %r72;
	mad.lo.s32 	%r67, %r65, %r3, %r72;
	add.s64 	%rd69, %rd58, %rd63;
	ld.global.f64 	%fd29, [%rd69];
	mul.wide.s32 	%rd70, %r67, 8;
	add.s64 	%rd71, %rd2, %rd70;
	ld.global.f64 	%fd30, [%rd71];
	mul.wide.s32 	%rd72, %r66, 8;
	add.s64 	%rd73, %rd1, %rd72;
	st.global.f64 	[%rd73], %fd30;
	add.s64 	%rd74, %rd71, %rd63;
	ld.global.f64 	%fd31, [%rd74];
	add.s64 	%rd75, %rd73, %rd63;
	st.global.f64 	[%rd75], %fd31;
	add.s64 	%rd76, %rd74, %rd63;
	ld.global.f64 	%fd32, [%rd76];
	add.s64 	%rd77, %rd75, %rd63;
	st.global.f64 	[%rd77], %fd32;
	mul.f64 	%fd33, %fd2, %fd29;
	add.s64 	%rd78, %rd77, %rd63;
	st.global.f64 	[%rd78], %fd33;
	add.s32 	%r85, %r85, 2;
$L__BB0_10:
	setp.eq.s32 	%p7, %r7, 0;
	@%p7 bra 	$L__BB0_12;
	mad.lo.s32 	%r68, %r85, %r48, %r73;
	mad.lo.s32 	%r69, %r68, %r4, %r72;
	mad.lo.s32 	%r70, %r68, %r3, %r72;
	mad.lo.s32 	%r71, %r85, %r47, %r72;
	mul.wide.s32 	%rd79, %r71, 8;
	add.s64 	%rd80, %rd3, %rd79;
	ld.global.f64 	%fd34, [%rd80];
	mul.wide.s32 	%rd81, %r70, 8;
	add.s64 	%rd82, %rd2, %rd81;
	ld.global.f64 	%fd35, [%rd82];
	mul.wide.s32 	%rd83, %r69, 8;
	add.s64 	%rd84, %rd1, %rd83;
	st.global.f64 	[%rd84], %fd35;
	add.s64 	%rd86, %rd82, %rd85;
	ld.global.f64 	%fd36, [%rd86];
	add.s64 	%rd87, %rd84, %rd85;
	st.global.f64 	[%rd87], %fd36;
	add.s64 	%rd88, %rd86, %rd85;
	ld.global.f64 	%fd37, [%rd88];
	add.s64 	%rd89, %rd87, %rd85;
	st.global.f64 	[%rd89], %fd37;
	mul.f64 	%fd38, %fd2, %fd34;
	add.s64 	%rd90, %rd89, %rd85;
	st.global.f64 	[%rd90], %fd38;
$L__BB0_12:
	add.s32 	%r73, %r73, 1;
	setp.ne.s32 	%p8, %r73, %r48;
	@%p8 bra 	$L__BB0_4;
	add.s32 	%r72, %r72, %r10;
	setp.lt.s32 	%p9, %r72, %r47;
	@%p9 bra 	$L__BB0_3;
$L__BB0_14:
	ret;

}


// ===== COMPILED SASS (sm_100) =====

	.target	sm_100

	.elftype	@"ET_EXEC"


//--------------------- .note.nv.tkinfo           --------------------------
	.section	.note.nv.tkinfo,"",@"SHT_NOTE"
	.sectionflags	@"SHF_NOTE_NV_TKINFO"
	.tkinfo
        /*0018*/ 	.word	0x00000002
        /*0030*/ 	.string	""
        /*0030*/ 	.string	"ptxas"
        /*0030*/ 	.string	"Cuda compilation tools, release 13.0, V13.0.88"
        /*0030*/ 	.string	"Build cuda_13.0.r13.0/compiler.36424714_0"
        /*0030*/ 	.string	"-arch sm_100 -m 64 "



//--------------------- .note.nv.cuinfo           --------------------------
	.section	.note.nv.cuinfo,"",@"SHT_NOTE"
	.sectionflags	@"SHF_NOTE_NV_CUINFO"
        /*0018*/ 	.short	0x0002
        /*001a*/ 	.short	0x0064
        /*001c*/ 	.short	0x0082
	.zero		2


//--------------------- .nv.info                  --------------------------
	.section	.nv.info,"",@"SHT_CUDA_INFO"
	.align	4


	//----- nvinfo : EIATTR_REGCOUNT
	.align		4
        /*0000*/ 	.byte	0x04, 0x2f
        /*0002*/ 	.short	(.L_1 - .L_0)
	.align		4
.L_0:
        /*0004*/ 	.word	index@(_Z20no_2e_tmpD_cs_kerneliiPdS_S_S_S_)
        /*0008*/ 	.word	0x00000028


	//----- nvinfo : EIATTR_FRAME_SIZE
	.align		4
.L_1:
        /*000c*/ 	.byte	0x04, 0x11
        /*000e*/ 	.short	(.L_3 - .L_2)
	.align		4
.L_2:
        /*0010*/ 	.word	index@(_Z20no_2e_tmpD_cs_kerneliiPdS_S_S_S_)
        /*0014*/ 	.word	0x00000000


	//----- nvinfo : EIATTR_MIN_STACK_SIZE
	.align		4
.L_3:
        /*0018*/ 	.byte	0x04, 0x12
        /*001a*/ 	.short	(.L_5 - .L_4)
	.align		4
.L_4:
        /*001c*/ 	.word	index@(_Z20no_2e_tmpD_cs_kerneliiPdS_S_S_S_)
        /*0020*/ 	.word	0x00000000
.L_5:


//--------------------- .nv.compat                --------------------------
	.section	.nv.compat,"",@"SHT_CUDA_COMPAT_INFO"
	.align	4
        /*0000*/ 	.byte	0x02, 0x09, 0x00, 0x00, 0x02, 0x02, 0x01, 0x00, 0x02, 0x05, 0x05, 0x00, 0x03, 0x07, 0x01, 0x01
        /*0010*/ 	.byte	0x02, 0x03, 0x00, 0x00, 0x02, 0x06, 0x01, 0x00, 0x04, 0x0b, 0x08, 0x00, 0x01, 0x00, 0x00, 0x00
        /*0020*/ 	.byte	0x00, 0x00, 0x00, 0x00


//--------------------- .nv.info._Z20no_2e_tmpD_cs_kerneliiPdS_S_S_S_ --------------------------
	.section	.nv.info._Z20no_2e_tmpD_cs_kerneliiPdS_S_S_S_,"",@"SHT_CUDA_INFO"
	.sectionflags	@""
	.align	4


	//----- nvinfo : EIATTR_CUDA_API_VERSION
	.align		4
        /*0000*/ 	.byte	0x04, 0x37
        /*0002*/ 	.short	(.L_7 - .L_6)
.L_6:
        /*0004*/ 	.word	0x00000082


	//----- nvinfo : EIATTR_KPARAM_INFO
	.align		4
.L_7:
        /*0008*/ 	.byte	0x04, 0x17
        /*000a*/ 	.short	(.L_9 - .L_8)
.L_8:
        /*000c*/ 	.word	0x00000000
        /*0010*/ 	.short	0x0006
        /*0012*/ 	.short	0x0028
        /*0014*/ 	.byte	0x00, 0xf5, 0x21, 0x00


	//----- nvinfo : EIATTR_KPARAM_INFO
	.align		4
.L_9:
        /*0018*/ 	.byte	0x04, 0x17
        /*001a*/ 	.short	(.L_11 - .L_10)
.L_10:
        /*001c*/ 	.word	0x00000000
        /*0020*/ 	.short	0x0005
        /*0022*/ 	.short	0x0020
        /*0024*/ 	.byte	0x00, 0xf5, 0x21, 0x00


	//----- nvinfo : EIATTR_KPARAM_INFO
	.align		4
.L_11:
        /*0028*/ 	.byte	0x04, 0x17
        /*002a*/ 	.short	(.L_13 - .L_12)
.L_12:
        /*002c*/ 	.word	0x00000000
        /*0030*/ 	.short	0x0004
        /*0032*/ 	.short	0x0018
        /*0034*/ 	.byte	0x00, 0xf5, 0x21, 0x00


	//----- nvinfo : EIATTR_KPARAM_INFO
	.align		4
.L_13:
        /*0038*/ 	.byte	0x04, 0x17
        /*003a*/ 	.short	(.L_15 - .L_14)
.L_14:
        /*003c*/ 	.word	0x00000000
        /*0040*/ 	.short	0x0003
        /*0042*/ 	.short	0x0010
        /*0044*/ 	.byte	0x00, 0xf5, 0x21, 0x00


	//----- nvinfo : EIATTR_KPARAM_INFO
	.align		4
.L_15:
        /*0048*/ 	.byte	0x04, 0x17
        /*004a*/ 	.short	(.L_17 - .L_16)
.L_16:
        /*004c*/ 	.word	0x00000000
        /*0050*/ 	.short	0x0002
        /*0052*/ 	.short	0x0008
        /*0054*/ 	.byte	0x00, 0xf5, 0x21, 0x00


	//----- nvinfo : EIATTR_KPARAM_INFO
	.align		4
.L_17:
        /*0058*/ 	.byte	0x04, 0x17
        /*005a*/ 	.short	(.L_19 - .L_18)
.L_18:
        /*005c*/ 	.word	0x00000000
        /*0060*/ 	.short	0x0001
        /*0062*/ 	.short	0x0004
        /*0064*/ 	.byte	0x00, 0xf0, 0x11, 0x00


	//----- nvinfo : EIATTR_KPARAM_INFO
	.align		4
.L_19:
        /*0068*/ 	.byte	0x04, 0x17
        /*006a*/ 	.short	(.L_21 - .L_20)
.L_20:
        /*006c*/ 	.word	0x00000000
        /*0070*/ 	.short	0x0000
        /*0072*/ 	.short	0x0000
        /*0074*/ 	.byte	0x00, 0xf0, 0x11, 0x00


	//----- nvinfo : EIATTR_SPARSE_MMA_MASK
	.align		4
.L_21:
        /*0078*/ 	.byte	0x03, 0x50
        /*007a*/ 	.short	0x0000


	//----- nvinfo : EIATTR_MAXREG_COUNT
	.align		4
        /*007c*/ 	.byte	0x03, 0x1b
        /*007e*/ 	.short	0x00ff


	//----- nvinfo : EIATTR_MERCURY_ISA_VERSION
	.align		4
        /*0080*/ 	.byte	0x03, 0x5f
        /*0082*/ 	.short	0x0101


	//----- nvinfo : EIATTR_VRC_CTA_INIT_COUNT
	.align		4
        /*0084*/ 	.byte	0x02, 0x4a
	.zero		1
	.zero		1


	//----- nvinfo : EIATTR_EXIT_INSTR_OFFSETS
	.align		4
        /*0088*/ 	.byte	0x04, 0x1c
        /*008a*/ 	.short	(.L_23 - .L_22)


	//   ....[0]....
.L_22:
        /*008c*/ 	.word	0x00000070


	//   ....[1]....
        /*0090*/ 	.word	0x000000a0


	//   ....[2]....
        /*0094*/ 	.word	0x00000d90


	//----- nvinfo : EIATTR_CRS_STACK_SIZE
	.align		4
.L_23:
        /*0098*/ 	.byte	0x04, 0x1e
        /*009a*/ 	.short	(.L_25 - .L_24)
.L_24:
        /*009c*/ 	.word	0x00000000


	//----- nvinfo : EIATTR_CBANK_PARAM_SIZE
	.align		4
.L_25:
        /*00a0*/ 	.byte	0x03, 0x19
        /*00a2*/ 	.short	0x0030


	//----- nvinfo : EIATTR_PARAM_CBANK
	.align		4
        /*00a4*/ 	.byte	0x04, 0x0a
        /*00a6*/ 	.short	(.L_27 - .L_26)
	.align		4
.L_26:
        /*00a8*/ 	.word	index@(.nv.constant0._Z20no_2e_tmpD_cs_kerneliiPdS_S_S_S_)
        /*00ac*/ 	.short	0x0380
        /*00ae*/ 	.short	0x0030


	//----- nvinfo : EIATTR_SW_WAR
	.align		4
.L_27:
        /*00b0*/ 	.byte	0x04, 0x36
        /*00b2*/ 	.short	(.L_29 - .L_28)
.L_28:
        /*00b4*/ 	.word	0x00000008
.L_29:


//--------------------- .nv.callgraph             --------------------------
	.section	.nv.callgraph,"",@"SHT_CUDA_CALLGRAPH"
	.align	4
	.sectionentsize	8
	.align		4
        /*0000*/ 	.word	0x00000000
	.align		4
        /*0004*/ 	.word	0xffffffff
	.align		4
        /*0008*/ 	.word	0x00000000
	.align		4
        /*000c*/ 	.word	0xfffffffe
	.align		4
        /*0010*/ 	.word	0x00000000
	.align		4
        /*0014*/ 	.word	0xfffffffd
	.align		4
        /*0018*/ 	.word	0x00000000
	.align		4
        /*001c*/ 	.word	0xfffffffc


//--------------------- .text._Z20no_2e_tmpD_cs_kerneliiPdS_S_S_S_ --------------------------
	.section	.text._Z20no_2e_tmpD_cs_kerneliiPdS_S_S_S_,"ax",@progbits
	.align	128
        .global         _Z20no_2e_tmpD_cs_kerneliiPdS_S_S_S_
        .type           _Z20no_2e_tmpD_cs_kerneliiPdS_S_S_S_,@function
        .size           _Z20no_2e_tmpD_cs_kerneliiPdS_S_S_S_,(.L_x_7 - _Z20no_2e_tmpD_cs_kerneliiPdS_S_S_S_)
        .other          _Z20no_2e_tmpD_cs_kerneliiPdS_S_S_S_,@"STO_CUDA_ENTRY STV_DEFAULT"
_Z20no_2e_tmpD_cs_kerneliiPdS_S_S_S_:
.text._Z20no_2e_tmpD_cs_kerneliiPdS_S_S_S_:
[----:B------:R-:W-:Y:S01]  /*0000*/  LDC R1, c[0x0][0x37c] ;  /* 0x0000df00ff017b82 */ /* 0x000fe20000000800 */
[----:B------:R-:W0:Y:S07]  /*0010*/  S2R R5, SR_TID.X ;  /* 0x0000000000057919 */ /* 0x000e2e0000002100 */
[----:B------:R-:W0:Y:S01]  /*0020*/  S2UR UR4, SR_CTAID.X ;  /* 0x00000000000479c3 */ /* 0x000e220000002500 */
[----:B------:R-:W1:Y:S07]  /*0030*/  LDCU UR5, c[0x0][0x380] ;  /* 0x00007000ff0577ac */ /* 0x000e6e0008000800 */
[----:B------:R-:W0:Y:S02]  /*0040*/  LDC R2, c[0x0][0x360] ;  /* 0x0000d800ff027b82 */ /* 0x000e240000000800 */
[----:B0-----:R-:W-:-:S05]  /*0050*/  IMAD R5, R2, UR4, R5 ;  /* 0x0000000402057c24 */ /* 0x001fca000f8e0205 */
[----:B-1----:R-:W-:-:S13]  /*0060*/  ISETP.GE.AND P0, PT, R5, UR5, PT ;  /* 0x0000000505007c0c */ /* 0x002fda000bf06270 */
[----:B------:R-:W-:Y:S05]  /*0070*/  @P0 EXIT ;  /* 0x000000000000094d */ /* 0x000fea0003800000 */
[----:B------:R-:W0:Y:S02]  /*0080*/  LDC R3, c[0x0][0x384] ;  /* 0x0000e100ff037b82 */ /* 0x000e240000000800 */
[----:B0-----:R-:W-:-:S13]  /*0090*/  ISETP.GE.AND P0, PT, R3, 0x1, PT ;  /* 0x000000010300780c */ /* 0x001fda0003f06270 */
[----:B------:R-:W-:Y:S05]  /*00a0*/  @!P0 EXIT ;  /* 0x000000000000894d */ /* 0x000fea0003800000 */
[----:B------:R-:W0:Y:S01]  /*00b0*/  LDCU UR4, c[0x0][0x370] ;  /* 0x00006e00ff0477ac */ /* 0x000e220008000800 */
[----:B------:R-:W-:Y:S01]  /*00c0*/  IMAD R3, R3, UR5, RZ ;  /* 0x0000000503037c24 */ /* 0x000fe2000f8e02ff */
[----:B------:R-:W1:Y:S01]  /*00d0*/  LDCU.64 UR8, c[0x0][0x358] ;  /* 0x00006b00ff0877ac */ /* 0x000e620008000a00 */
[----:B------:R-:W-:Y:S01]  /*00e0*/  USHF.L.U32 UR6, UR5, 0x2, URZ ;  /* 0x0000000205067899 */ /* 0x000fe200080006ff */
[----:B0-----:R-:W-:-:S11]  /*00f0*/  IMAD R2, R2, UR4, RZ ;  /* 0x0000000402027c24 */ /* 0x001fd6000f8e02ff */
.L_x_5:
[----:B0-----:R-:W0:Y:S02]  /*0100*/  LDC.64 R10, c[0x0][0x388] ;  /* 0x0000e200ff0a7b82 */ /* 0x001e240000000a00 */
[----:B0-----:R-:W-:-:S06]  /*0110*/  IMAD.WIDE R10, R5, 0x8, R10 ;  /* 0x00000008050a7825 */ /* 0x001fcc00078e020a */
[----:B-1----:R-:W5:Y:S01]  /*0120*/  LDG.E.64 R10, desc[UR8][R10.64] ;  /* 0x000000080a0a7981 */ /* 0x002f62000c1e1b00 */
[----:B------:R-:W-:-:S07]  /*0130*/  HFMA2 R0, -RZ, RZ, 0, 0 ;  /* 0x00000000ff007431 */ /* 0x000fce00000001ff */
.L_x_4:
[----:B0-----:R-:W0:Y:S08]  /*0140*/  LDC.64 R12, c[0x0][0x380] ;  /* 0x0000e000ff0c7b82 */ /* 0x001e300000000a00 */
[----:B-1----:R-:W1:Y:S01]  /*0150*/  LDC.64 R6, c[0x0][0x390] ;  /* 0x0000e400ff067b82 */ /* 0x002e620000000a00 */
[----:B0-----:R-:W-:-:S04]  /*0160*/  IMAD R9, R0, R12, R5 ;  /* 0x0000000c00097224 */ /* 0x001fc800078e0205 */
[----:B-1----:R-:W-:-:S06]  /*0170*/  IMAD.WIDE R6, R9, 0x8, R6 ;  /* 0x0000000809067825 */ /* 0x002fcc00078e0206 */
[----:B------:R-:W2:Y:S01]  /*0180*/  LDG.E.64 R6, desc[UR8][R6.64] ;  /* 0x0000000806067981 */ /* 0x000ea2000c1e1b00 */
[----:B------:R-:W-:Y:S02]  /*0190*/  ISETP.GE.U32.AND P0, PT, R13, 0x4, PT ;  /* 0x000000040d00780c */ /* 0x000fe40003f06070 */
[----:B------:R-:W-:Y:S01]  /*01a0*/  MOV R19, RZ ;  /* 0x000000ff00137202 */ /* 0x000fe20000000f00 */
[----:B--2--5:R-:W-:-:S10]  /*01b0*/  DMUL R14, R10, R6 ;  /* 0x000000060a0e7228 */ /* 0x024fd40000000000 */
[----:B------:R-:W-:Y:S05]  /*01c0*/  @!P0 BRA `(.L_x_0) ;  /* 0x0000000400988947 */ /* 0x000fea0003800000 */
[----:B------:R-:W0:Y:S01]  /*01d0*/  LDCU UR4, c[0x0][0x380] ;  /* 0x00007000ff0477ac */ /* 0x000e220008000800 */
[----:B------:R-:W-:Y:S01]  /*01e0*/  IADD3 R6, PT, PT, R0, R13, RZ ;  /* 0x0000000d00067210 */ /* 0x000fe20007ffe0ff */
[C---:B------:R-:W-:Y:S01]  /*01f0*/  IMAD R16, R13.reuse, 0x3, R0 ;  /* 0x000000030d107824 */ /* 0x040fe200078e0200 */
[C---:B------:R-:W-:Y:S02]  /*0200*/  LEA R34, R13.reuse, R0, 0x1 ;  /* 0x000000000d227211 */ /* 0x040fe400078e08ff */
[----:B------:R-:W-:Y:S01]  /*0210*/  LOP3.LUT R37, R13, 0x7ffffffc, RZ, 0xc0, !PT ;  /* 0x7ffffffc0d257812 */ /* 0x000fe200078ec0ff */
[--C-:B------:R-:W-:Y:S01]  /*0220*/  IMAD R4, R6, UR6, R5.reuse ;  /* 0x0000000606047c24 */ /* 0x100fe2000f8e0205 */
[----:B------:R-:W-:Y:S01]  /*0230*/  MOV R7, R5 ;  /* 0x0000000500077202 */ /* 0x000fe20000000f00 */
[--C-:B------:R-:W-:Y:S01]  /*0240*/  IMAD R8, R34, UR6, R5.reuse ;  /* 0x0000000622087c24 */ /* 0x100fe2000f8e0205 */
[----:B------:R-:W-:Y:S01]  /*0250*/  IADD3 R37, PT, PT, -R37, RZ, RZ ;  /* 0x000000ff25257210 */ /* 0x000fe20007ffe1ff */
[----:B------:R-:W-:-:S02]  /*0260*/  IMAD R13, R0, UR6, R5 ;  /* 0x00000006000d7c24 */ /* 0x000fc4000f8e0205 */
[----:B------:R-:W-:Y:S01]  /*0270*/  IMAD R9, R16, UR6, R5 ;  /* 0x0000000610097c24 */ /* 0x000fe2000f8e0205 */
[----:B0-----:R-:W-:-:S06]  /*0280*/  UIMAD UR4, UR4, 0x3, URZ ;  /* 0x00000003040478a4 */ /* 0x001fcc000f8e02ff */
[--C-:B------:R-:W-:Y:S02]  /*0290*/  IMAD R6, R6, UR4, R5.reuse ;  /* 0x0000000406067c24 */ /* 0x100fe4000f8e0205 */
[--C-:B------:R-:W-:Y:S02]  /*02a0*/  IMAD R34, R34, UR4, R5.reuse ;  /* 0x0000000422227c24 */ /* 0x100fe4000f8e0205 */
[--C-:B------:R-:W-:Y:S02]  /*02b0*/  IMAD R35, R16, UR4, R5.reuse ;  /* 0x0000000410237c24 */ /* 0x100fe4000f8e0205 */
[----:B------:R-:W-:-:S07]  /*02c0*/  IMAD R36, R0, UR4, R5 ;  /* 0x0000000400247c24 */ /* 0x000fce000f8e0205 */
.L_x_1:
[----:B--2---:R-:W0:Y:S08]  /*02d0*/  LDC.64 R20, c[0x0][0x3a0] ;  /* 0x0000e800ff147b82 */ /* 0x004e300000000a00 */
[----:B------:R-:W1:Y:S08]  /*02e0*/  LDC.64 R18, c[0x0][0x398] ;  /* 0x0000e600ff127b82 */ /* 0x000e700000000a00 */
[----:B------:R-:W2:Y:S01]  /*02f0*/  LDC.64 R16, c[0x0][0x3a8] ;  /* 0x0000ea00ff107b82 */ /* 0x000ea20000000a00 */
[----:B0-----:R-:W-:-:S05]  /*0300*/  IMAD.WIDE R30, R36, 0x8, R20 ;  /* 0x00000008241e7825 */ /* 0x001fca00078e0214 */
[----:B------:R0:W3:Y:S01]  /*0310*/  LDG.E.64 R22, desc[UR8][R30.64] ;  /* 0x000000081e167981 */ /* 0x0000e2000c1e1b00 */
[----:B-1----:R-:W-:-:S05]  /*0320*/  IMAD.WIDE R18, R7, 0x8, R18 ;  /* 0x0000000807127825 */ /* 0x002fca00078e0212 */
[----:B------:R-:W4:Y:S01]  /*0330*/  LDG.E.64 R24, desc[UR8][R18.64] ;  /* 0x0000000812187981 */ /* 0x000f22000c1e1b00 */
[----:B0-----:R-:W-:-:S04]  /*0340*/  IMAD.WIDE R30, R12, 0x8, R30 ;  /* 0x000000080c1e7825 */ /* 0x001fc800078e021e */
[----:B--2---:R-:W-:-:S05]  /*0350*/  IMAD.WIDE R26, R13, 0x8, R16 ;  /* 0x000000080d1a7825 */ /* 0x004fca00078e0210 */
[----:B---3--:R0:W-:Y:S04]  /*0360*/  STG.E.64 desc[UR8][R26.64], R22 ;  /* 0x000000161a007986 */ /* 0x0081e8000c101b08 */
[----:B0-----:R-:W2:Y:S01]  /*0370*/  LDG.E.64 R22, desc[UR8][R30.64] ;  /* 0x000000081e167981 */ /* 0x001ea2000c1e1b00 */
[----:B------:R-:W-:-:S04]  /*0380*/  IMAD.WIDE R28, R12, 0x8, R26 ;  /* 0x000000080c1c7825 */ /* 0x000fc800078e021a */
[----:B------:R-:W-:Y:S01]  /*0390*/  IMAD.WIDE R32, R12, 0x8, R30 ;  /* 0x000000080c207825 */ /* 0x000fe200078e021e */
[----:B--2---:R0:W-:Y:S05]  /*03a0*/  STG.E.64 desc[UR8][R28.64], R22 ;  /* 0x000000161c007986 */ /* 0x0041ea000c101b08 */
[----:B------:R-:W2:Y:S01]  /*03b0*/  LDG.E.64 R32, desc[UR8][R32.64] ;  /* 0x0000000820207981 */ /* 0x000ea2000c1e1b00 */
[----:B----4-:R-:W-:Y:S01]  /*03c0*/  DMUL R24, R14, R24 ;  /* 0x000000180e187228 */ /* 0x010fe20000000000 */
[----:B------:R-:W-:-:S04]  /*03d0*/  IMAD.WIDE R26, R6, 0x8, R20 ;  /* 0x00000008061a7825 */ /* 0x000fc800078e0214 */
[----:B0-----:R-:W-:-:S04]  /*03e0*/  IMAD.WIDE R28, R12, 0x8, R28 ;  /* 0x000000080c1c7825 */ /* 0x001fc800078e021c */
[C---:B------:R-:W-:Y:S01]  /*03f0*/  IMAD.WIDE R30, R12.reuse, 0x8, R28 ;  /* 0x000000080c1e7825 */ /* 0x040fe200078e021c */
[----:B--2---:R-:W-:Y:S04]  /*0400*/  STG.E.64 desc[UR8][R28.64], R32 ;  /* 0x000000201c007986 */ /* 0x004fe8000c101b08 */
[----:B------:R0:W-:Y:S04]  /*0410*/  STG.E.64 desc[UR8][R30.64], R24 ;  /* 0x000000181e007986 */ /* 0x0001e8000c101b08 */
[----:B------:R1:W2:Y:S01]  /*0420*/  LDG.E.64 R22, desc[UR8][R26.64] ;  /* 0x000000081a167981 */ /* 0x0002a2000c1e1b00 */
[----:B------:R-:W-:-:S04]  /*0430*/  IMAD.WIDE R18, R12, 0x8, R18 ;  /* 0x000000080c127825 */ /* 0x000fc800078e0212 */
[----:B0-----:R-:W-:Y:S01]  /*0440*/  IMAD.WIDE R30, R4, 0x8, R16 ;  /* 0x00000008041e7825 */ /* 0x001fe200078e0210 */
[----:B------:R-:W3:Y:S03]  /*0450*/  LDG.E.64 R24, desc[UR8][R18.64] ;  /* 0x0000000812187981 */ /* 0x000ee6000c1e1b00 */
[C---:B-1----:R-:W-:Y:S01]  /*0460*/  IMAD.WIDE R26, R12.reuse, 0x8, R26 ;  /* 0x000000080c1a7825 */ /* 0x042fe200078e021a */
[----:B--2---:R0:W-:Y:S04]  /*0470*/  STG.E.64 desc[UR8][R30.64], R22 ;  /* 0x000000161e007986 */ /* 0x0041e8000c101b08 */
[----:B0-----:R-:W2:Y:S01]  /*0480*/  LDG.E.64 R22, desc[UR8][R26.64] ;  /* 0x000000081a167981 */ /* 0x001ea2000c1e1b00 */
[----:B------:R-:W-:-:S04]  /*0490*/  IMAD.WIDE R28, R12, 0x8, R30 ;  /* 0x000000080c1c7825 */ /* 0x000fc800078e021e */
[C---:B------:R-:W-:Y:S01]  /*04a0*/  IMAD.WIDE R32, R12.reuse, 0x8, R26 ;  /* 0x000000080c207825 */ /* 0x040fe200078e021a */
[----:B--2---:R0:W-:Y:S05]  /*04b0*/  STG.E.64 desc[UR8][R28.64], R22 ;  /* 0x000000161c007986 */ /* 0x0041ea000c101b08 */
[----:B------:R-:W2:Y:S01]  /*04c0*/  LDG.E.64 R32, desc[UR8][R32.64] ;  /* 0x0000000820207981 */ /* 0x000ea2000c1e1b00 */
[----:B---3--:R-:W-:Y:S01]  /*04d0*/  DMUL R24, R14, R24 ;  /* 0x000000180e187228 */ /* 0x008fe20000000000 */
[----:B0-----:R-:W-:-:S04]  /*04e0*/  IMAD.WIDE R28, R12, 0x8, R28 ;  /* 0x000000080c1c7825 */ /* 0x001fc800078e021c */
[----:B------:R-:W-:-:S04]  /*04f0*/  IMAD.WIDE R22, R34, 0x8, R20 ;  /* 0x0000000822167825 */ /* 0x000fc800078e0214 */
        /* <DEDUP_REMOVED lines=14> */
[----:B------:R-:W-:Y:S01]  /*05e0*/  IMAD.WIDE R22, R12, 0x8, R28 ;  /* 0x000000080c167825 */ /* 0x000fe200078e021c */
[----:B---3--:R-:W-:-:S03]  /*05f0*/  DMUL R24, R14, R24 ;  /* 0x000000180e187228 */ /* 0x008fc60000000000 */
[----:B------:R-:W-:-:S04]  /*0600*/  IMAD.WIDE R20, R35, 0x8, R20 ;  /* 0x0000000823147825 */ /* 0x000fc800078e0214 */
[C---:B0-----:R-:W-:Y:S01]  /*0610*/  IMAD.WIDE R28, R12.reuse, 0x8, R22 ;  /* 0x000000080c1c7825 */ /* 0x041fe200078e0216 */
[----:B--2---:R0:W-:Y:S04]  /*0620*/  STG.E.64 desc[UR8][R22.64], R32 ;  /* 0x0000002016007986 */ /* 0x0041e8000c101b08 */
[----:B------:R1:W-:Y:S04]  /*0630*/  STG.E.64 desc[UR8][R28.64], R24 ;  /* 0x000000181c007986 */ /* 0x0003e8000c101b08 */
[----:B------:R-:W2:Y:S01]  /*0640*/  LDG.E.64 R30, desc[UR8][R20.64] ;  /* 0x00000008141e7981 */ /* 0x000ea2000c1e1b00 */
[----:B------:R-:W-:-:S04]  /*0650*/  IMAD.WIDE R18, R12, 0x8, R18 ;  /* 0x000000080c127825 */ /* 0x000fc800078e0212 */
[----:B------:R-:W-:Y:S02]  /*0660*/  IMAD.WIDE R16, R9, 0x8, R16 ;  /* 0x0000000809107825 */ /* 0x000fe400078e0210 */
[----:B------:R-:W3:Y:S02]  /*0670*/  LDG.E.64 R18, desc[UR8][R18.64] ;  /* 0x0000000812127981 */ /* 0x000ee4000c1e1b00 */
[C---:B------:R-:W-:Y:S02]  /*0680*/  IMAD.WIDE R26, R12.reuse, 0x8, R20 ;  /* 0x000000080c1a7825 */ /* 0x040fe400078e0214 */
[----:B--2---:R2:W-:Y:S04]  /*0690*/  STG.E.64 desc[UR8][R16.64], R30 ;  /* 0x0000001e10007986 */ /* 0x0045e8000c101b08 */
[----:B------:R4:W5:Y:S01]  /*06a0*/  LDG.E.64 R20, desc[UR8][R26.64] ;  /* 0x000000081a147981 */ /* 0x000962000c1e1b00 */
[----:B0-----:R-:W-:-:S04]  /*06b0*/  IMAD.WIDE R22, R12, 0x8, R16 ;  /* 0x000000080c167825 */ /* 0x001fc800078e0210 */
[C---:B----4-:R-:W-:Y:S01]  /*06c0*/  IMAD.WIDE R26, R12.reuse, 0x8, R26 ;  /* 0x000000080c1a7825 */ /* 0x050fe200078e021a */
[----:B-----5:R2:W-:Y:S04]  /*06d0*/  STG.E.64 desc[UR8][R22.64], R20 ;  /* 0x0000001416007986 */ /* 0x0205e8000c101b08 */
[----:B-1----:R-:W4:Y:S01]  /*06e0*/  LDG.E.64 R24, desc[UR8][R26.64] ;  /* 0x000000081a187981 */ /* 0x002f22000c1e1b00 */
[----:B------:R-:W-:Y:S01]  /*06f0*/  IMAD.WIDE R28, R12, 0x8, R22 ;  /* 0x000000080c1c7825 */ /* 0x000fe200078e0216 */
[----:B---3--:R-:W-:-:S03]  /*0700*/  DMUL R18, R14, R18 ;  /* 0x000000120e127228 */ /* 0x008fc60000000000 */
[----:B------:R-:W-:Y:S01]  /*0710*/  IMAD.WIDE R32, R12, 0x8, R28 ;  /* 0x000000080c207825 */ /* 0x000fe200078e021c */
[----:B------:R-:W-:-:S04]  /*0720*/  IADD3 R37, PT, PT, R37, 0x4, RZ ;  /* 0x0000000425257810 */ /* 0x000fc80007ffe0ff */
[----:B------:R-:W-:Y:S01]  /*0730*/  ISETP.NE.AND P0, PT, R37, RZ, PT ;  /* 0x000000ff2500720c */ /* 0x000fe20003f05270 */
[----:B------:R-:W-:Y:S01]  /*0740*/  IMAD R6, R3, 0xc, R6 ;  /* 0x0000000c03067824 */ /* 0x000fe200078e0206 */
[----:B------:R-:W-:Y:S01]  /*0750*/  IADD3 R7, PT, PT, R7, UR6, RZ ;  /* 0x0000000607077c10 */ /* 0x000fe2000fffe0ff */
[C---:B------:R-:W-:Y:S01]  /*0760*/  IMAD R34, R3.reuse, 0xc, R34 ;  /* 0x0000000c03227824 */ /* 0x040fe200078e0222 */
[C---:B------:R-:W-:Y:S01]  /*0770*/  LEA R4, R3.reuse, R4, 0x4 ;  /* 0x0000000403047211 */ /* 0x040fe200078e20ff */
[C---:B------:R-:W-:Y:S01]  /*0780*/  IMAD R35, R3.reuse, 0xc, R35 ;  /* 0x0000000c03237824 */ /* 0x040fe200078e0223 */
[C---:B------:R-:W-:Y:S01]  /*0790*/  LEA R8, R3.reuse, R8, 0x4 ;  /* 0x0000000803087211 */ /* 0x040fe200078e20ff */
[C---:B------:R-:W-:Y:S01]  /*07a0*/  IMAD R36, R3.reuse, 0xc, R36 ;  /* 0x0000000c03247824 */ /* 0x040fe200078e0224 */
[C---:B------:R-:W-:Y:S02]  /*07b0*/  LEA R9, R3.reuse, R9, 0x4 ;  /* 0x0000000903097211 */ /* 0x040fe400078e20ff */
[----:B------:R-:W-:Y:S01]  /*07c0*/  LEA R13, R3, R13, 0x4 ;  /* 0x0000000d030d7211 */ /* 0x000fe200078e20ff */
[----:B----4-:R2:W-:Y:S04]  /*07d0*/  STG.E.64 desc[UR8][R28.64], R24 ;  /* 0x000000181c007986 */ /* 0x0105e8000c101b08 */
[----:B------:R2:W-:Y:S01]  /*07e0*/  STG.E.64 desc[UR8][R32.64], R18 ;  /* 0x0000001220007986 */ /* 0x0005e2000c101b08 */
[----:B------:R-:W-:Y:S05]  /*07f0*/  @P0 BRA `(.L_x_1) ;  /* 0xfffffff800b40947 */ /* 0x000fea000383ffff */
[----:B------:R-:W0:Y:S02]  /*0800*/  LDCU UR4, c[0x0][0x384] ;  /* 0x00007080ff0477ac */ /* 0x000e240008000800 */
[----:B0-----:R-:W-:-:S06]  /*0810*/  ULOP3.LUT UR4, UR4, 0x7ffffffc, URZ, 0xc0, !UPT ;  /* 0x7ffffffc04047892 */ /* 0x001fcc000f8ec0ff */
[----:B--2---:R-:W-:-:S07]  /*0820*/  MOV R19, UR4 ;  /* 0x0000000400137c02 */ /* 0x004fce0008000f00 */
.L_x_0:
[----:B------:R-:W0:Y:S01]  /*0830*/  LDCU UR4, c[0x0][0x384] ;  /* 0x00007080ff0477ac */ /* 0x000e220008000800 */
[----:B------:R-:W1:Y:S01]  /*0840*/  LDCU UR7, c[0x0][0x384] ;  /* 0x00007080ff0777ac */ /* 0x000e620008000800 */
[----:B0-----:R-:W-:-:S04]  /*0850*/  ULOP3.LUT UR4, UR4, 0x3, URZ, 0xc0, !UPT ;  /* 0x0000000304047892 */ /* 0x001fc8000f8ec0ff */
[----:B------:R-:W-:-:S09]  /*0860*/  UISETP.NE.AND UP0, UPT, UR4, URZ, UPT ;  /* 0x000000ff0400728c */ /* 0x000fd2000bf05270 */
[----:B-1----:R-:W-:Y:S05]  /*0870*/  BRA.U !UP0, `(.L_x_2) ;  /* 0x00000005082c7547 */ /* 0x002fea000b800000 */
[----:B------:R-:W0:Y:S01]  /*0880*/  LDCU UR5, c[0x0][0x380] ;  /* 0x00007000ff0577ac */ /* 0x000e220008000800 */
[----:B------:R-:W-:Y:S02]  /*0890*/  UISETP.NE.AND UP0, UPT, UR4, 0x1, UPT ;  /* 0x000000010400788c */ /* 0x000fe4000bf05270 */
[----:B------:R-:W-:Y:S02]  /*08a0*/  ULOP3.LUT UP1, URZ, UR7, 0x1, URZ, 0xc0, !UPT ;  /* 0x0000000107ff7892 */ /* 0x000fe4000f82c0ff */
[----:B0-----:R-:W-:-:S05]  /*08b0*/  UIMAD UR5, UR5, 0x3, URZ ;  /* 0x00000003050578a4 */ /* 0x001fca000f8e02ff */
[----:B------:R-:W-:Y:S07]  /*08c0*/  BRA.U !UP0, `(.L_x_3) ;  /* 0x0000000108b47547 */ /* 0x000fee000b800000 */
[----:B------:R-:W0:Y:S01]  /*08d0*/  LDC.64 R16, c[0x0][0x3a0] ;  /* 0x0000e800ff107b82 */ /* 0x000e220000000a00 */
[----:B------:R-:W-:-:S04]  /*08e0*/  IMAD R4, R19, UR7, R0 ;  /* 0x0000000713047c24 */ /* 0x000fc8000f8e0200 */
[----:B------:R-:W-:-:S03]  /*08f0*/  IMAD R23, R4, UR5, R5 ;  /* 0x0000000504177c24 */ /* 0x000fc6000f8e0205 */
[----:B------:R-:W1:Y:S08]  /*0900*/  LDC.64 R8, c[0x0][0x398] ;  /* 0x0000e600ff087b82 */ /* 0x000e700000000a00 */
[----:B------:R-:W2:Y:S01]  /*0910*/  LDC.64 R6, c[0x0][0x3a8] ;  /* 0x0000ea00ff067b82 */ /* 0x000ea20000000a00 */
[----:B0-----:R-:W-:-:S05]  /*0920*/  IMAD.WIDE R22, R23, 0x8, R16 ;  /* 0x0000000817167825 */ /* 0x001fca00078e0210 */
[----:B------:R-:W3:Y:S01]  /*0930*/  LDG.E.64 R24, desc[UR8][R22.64] ;  /* 0x0000000816187981 */ /* 0x000ee2000c1e1b00 */
[--C-:B------:R-:W-:Y:S02]  /*0940*/  IMAD R13, R19, R12, R5.reuse ;  /* 0x0000000c130d7224 */ /* 0x100fe400078e0205 */
[----:B------:R-:W-:Y:S02]  /*0950*/  IMAD R31, R4, UR6, R5 ;  /* 0x00000006041f7c24 */ /* 0x000fe4000f8e0205 */
[----:B-1----:R-:W-:-:S04]  /*0960*/  IMAD.WIDE R8, R13, 0x8, R8 ;  /* 0x000000080d087825 */ /* 0x002fc800078e0208 */
[----:B------:R-:W-:Y:S01]  /*0970*/  IMAD.WIDE R32, R12, 0x8, R22 ;  /* 0x000000080c207825 */ /* 0x000fe200078e0216 */
[----:B------:R-:W4:Y:S03]  /*0980*/  LDG.E.64 R20, desc[UR8][R8.64] ;  /* 0x0000000808147981 */ /* 0x000f26000c1e1b00 */
[----:B--2---:R-:W-:-:S05]  /*0990*/  IMAD.WIDE R30, R31, 0x8, R6 ;  /* 0x000000081f1e7825 */ /* 0x004fca00078e0206 */
[----:B---3--:R0:W-:Y:S04]  /*09a0*/  STG.E.64 desc[UR8][R30.64], R24 ;  /* 0x000000181e007986 */ /* 0x0081e8000c101b08 */
[----:B------:R-:W2:Y:S01]  /*09b0*/  LDG.E.64 R34, desc[UR8][R32.64] ;  /* 0x0000000820227981 */ /* 0x000ea2000c1e1b00 */
[----:B------:R-:W-:-:S04]  /*09c0*/  IMAD.WIDE R26, R12, 0x8, R30 ;  /* 0x000000080c1a7825 */ /* 0x000fc800078e021e */
[----:B------:R-:W-:Y:S01]  /*09d0*/  IMAD.WIDE R22, R12, 0x8, R32 ;  /* 0x000000080c167825 */ /* 0x000fe200078e0220 */
[----:B------:R-:W-:-:S03]  /*09e0*/  IADD3 R4, PT, PT, R4, UR7, RZ ;  /* 0x0000000704047c10 */ /* 0x000fc6000fffe0ff */
[----:B------:R-:W-:Y:S01]  /*09f0*/  IMAD.WIDE R28, R12, 0x8, R26 ;  /* 0x000000080c1c7825 */ /* 0x000fe200078e021a */
[----:B--2---:R1:W-:Y:S04]  /*0a00*/  STG.E.64 desc[UR8][R26.64], R34 ;  /* 0x000000221a007986 */ /* 0x0043e8000c101b08 */
[----:B------:R-:W2:Y:S01]  /*0a10*/  LDG.E.64 R22, desc[UR8][R22.64] ;  /* 0x0000000816167981 */ /* 0x000ea2000c1e1b00 */
[----:B------:R-:W-:Y:S01]  /*0a20*/  IMAD R13, R4, UR5, R5 ;  /* 0x00000005040d7c24 */ /* 0x000fe2000f8e0205 */
[----:B----4-:R-:W-:Y:S01]  /*0a30*/  DMUL R20, R14, R20 ;  /* 0x000000140e147228 */ /* 0x010fe20000000000 */
[----:B------:R-:W-:-:S04]  /*0a40*/  IMAD.WIDE R36, R12, 0x8, R28 ;  /* 0x000000080c247825 */ /* 0x000fc800078e021c */
[----:B------:R-:W-:Y:S01]  /*0a50*/  IMAD.WIDE R16, R13, 0x8, R16 ;  /* 0x000000080d107825 */ /* 0x000fe200078e0210 */
[----:B--2---:R2:W-:Y:S04]  /*0a60*/  STG.E.64 desc[UR8][R28.64], R22 ;  /* 0x000000161c007986 */ /* 0x0045e8000c101b08 */
[----:B------:R3:W-:Y:S04]  /*0a70*/  STG.E.64 desc[UR8][R36.64], R20 ;  /* 0x0000001424007986 */ /* 0x0007e8000c101b08 */
[----:B0-----:R-:W4:Y:S01]  /*0a80*/  LDG.E.64 R24, desc[UR8][R16.64] ;  /* 0x0000000810187981 */ /* 0x001f22000c1e1b00 */
[----:B------:R-:W-:-:S02]  /*0a90*/  IMAD R13, R4, UR6, R5 ;  /* 0x00000006040d7c24 */ /* 0x000fc4000f8e0205 */
[----:B------:R-:W-:-:S04]  /*0aa0*/  IMAD.WIDE R8, R12, 0x8, R8 ;  /* 0x000000080c087825 */ /* 0x000fc800078e0208 */
[----:B------:R-:W-:Y:S02]  /*0ab0*/  IMAD.WIDE R6, R13, 0x8, R6 ;  /* 0x000000080d067825 */ /* 0x000fe400078e0206 */
[----:B------:R-:W3:Y:S02]  /*0ac0*/  LDG.E.64 R8, desc[UR8][R8.64] ;  /* 0x0000000808087981 */ /* 0x000ee4000c1e1b00 */
[C---:B-1----:R-:W-:Y:S02]  /*0ad0*/  IMAD.WIDE R26, R12.reuse, 0x8, R16 ;  /* 0x000000080c1a7825 */ /* 0x042fe400078e0210 */
[----:B----4-:R0:W-:Y:S04]  /*0ae0*/  STG.E.64 desc[UR8][R6.64], R24 ;  /* 0x0000001806007986 */ /* 0x0101e8000c101b08 */
[----:B------:R-:W4:Y:S01]  /*0af0*/  LDG.E.64 R30, desc[UR8][R26.64] ;  /* 0x000000081a1e7981 */ /* 0x000f22000c1e1b00 */
[----:B------:R-:W-:-:S04]  /*0b00*/  IMAD.WIDE R32, R12, 0x8, R6 ;  /* 0x000000080c207825 */ /* 0x000fc800078e0206 */
[----:B--2---:R-:W-:-:S04]  /*0b10*/  IMAD.WIDE R22, R12, 0x8, R26 ;  /* 0x000000080c167825 */ /* 0x004fc800078e021a */
[C---:B------:R-:W-:Y:S01]  /*0b20*/  IMAD.WIDE R16, R12.reuse, 0x8, R32 ;  /* 0x000000080c107825 */ /* 0x040fe200078e0220 */
[----:B----4-:R0:W-:Y:S04]  /*0b30*/  STG.E.64 desc[UR8][R32.64], R30 ;  /* 0x0000001e20007986 */ /* 0x0101e8000c101b08 */
[----:B------:R-:W2:Y:S01]  /*0b40*/  LDG.E.64 R22, desc[UR8][R22.64] ;  /* 0x0000000816167981 */ /* 0x000ea2000c1e1b00 */
[----:B---3--:R-:W-:Y:S01]  /*0b50*/  DMUL R20, R14, R8 ;  /* 0x000000080e147228 */ /* 0x008fe20000000000 */
[----:B------:R-:W-:Y:S01]  /*0b60*/  IMAD.WIDE R28, R12, 0x8, R16 ;  /* 0x000000080c1c7825 */ /* 0x000fe200078e0210 */
[----:B------:R-:W-:Y:S01]  /*0b70*/  IADD3 R19, PT, PT, R19, 0x2, RZ ;  /* 0x0000000213137810 */ /* 0x000fe20007ffe0ff */
[----:B--2---:R0:W-:Y:S04]  /*0b80*/  STG.E.64 desc[UR8][R16.64], R22 ;  /* 0x0000001610007986 */ /* 0x0041e8000c101b08 */
[----:B------:R0:W-:Y:S04]  /*0b90*/  STG.E.64 desc[UR8][R28.64], R20 ;  /* 0x000000141c007986 */ /* 0x0001e8000c101b08 */
.L_x_3:
[----:B------:R-:W-:Y:S05]  /*0ba0*/  BRA.U !UP1, `(.L_x_2) ;  /* 0x0000000109607547 */ /* 0x000fea000b800000 */
[----:B0-----:R-:W0:Y:S01]  /*0bb0*/  LDC.64 R16, c[0x0][0x3a0] ;  /* 0x0000e800ff107b82 */ /* 0x001e220000000a00 */
        /* <DEDUP_REMOVED lines=9> */
[----:B--2---:R-:W-:Y:S02]  /*0c50*/  IMAD.WIDE R18, R19, 0x8, R20 ;  /* 0x0000000813127825 */ /* 0x004fe400078e0214 */
[----:B------:R-:W2:Y:S02]  /*0c60*/  LDG.E.64 R8, desc[UR8][R8.64] ;  /* 0x0000000808087981 */ /* 0x000ea4000c1e1b00 */
[C---:B------:R-:W-:Y:S02]  /*0c70*/  IMAD.WIDE R20, R12.reuse, 0x8, R16 ;  /* 0x000000080c147825 */ /* 0x040fe400078e0210 */
[----:B---3--:R1:W-:Y:S04]  /*0c80*/  STG.E.64 desc[UR8][R18.64], R6 ;  /* 0x0000000612007986 */ /* 0x0083e8000c101b08 */
[----:B------:R-:W3:Y:S01]  /*0c90*/  LDG.E.64 R22, desc[UR8][R20.64] ;  /* 0x0000000814167981 */ /* 0x000ee2000c1e1b00 */
[----:B------:R-:W-:-:S04]  /*0ca0*/  IMAD.WIDE R16, R12, 0x8, R18 ;  /* 0x000000080c107825 */ /* 0x000fc800078e0212 */
[----:B------:R-:W-:-:S04]  /*0cb0*/  IMAD.WIDE R24, R12, 0x8, R20 ;  /* 0x000000080c187825 */ /* 0x000fc800078e0214 */
[C---:B------:R-:W-:Y:S01]  /*0cc0*/  IMAD.WIDE R26, R12.reuse, 0x8, R16 ;  /* 0x000000080c1a7825 */ /* 0x040fe200078e0210 */
[----:B---3--:R1:W-:Y:S04]  /*0cd0*/  STG.E.64 desc[UR8][R16.64], R22 ;  /* 0x0000001610007986 */ /* 0x0083e8000c101b08 */
[----:B------:R-:W3:Y:S01]  /*0ce0*/  LDG.E.64 R24, desc[UR8][R24.64] ;  /* 0x0000000818187981 */ /* 0x000ee2000c1e1b00 */
[----:B--2---:R-:W-:Y:S01]  /*0cf0*/  DMUL R14, R14, R8 ;  /* 0x000000080e0e7228 */ /* 0x004fe20000000000 */
[----:B------:R-:W-:Y:S02]  /*0d00*/  IMAD.WIDE R28, R12, 0x8, R26 ;  /* 0x000000080c1c7825 */ /* 0x000fe400078e021a */
[----:B---3--:R1:W-:Y:S04]  /*0d10*/  STG.E.64 desc[UR8][R26.64], R24 ;  /* 0x000000181a007986 */ /* 0x0083e8000c101b08 */
[----:B------:R1:W-:Y:S04]  /*0d20*/  STG.E.64 desc[UR8][R28.64], R14 ;  /* 0x0000000e1c007986 */ /* 0x0003e8000c101b08 */
.L_x_2:
[----:B------:R-:W-:-:S04]  /*0d30*/  IADD3 R0, PT, PT, R0, 0x1, RZ ;  /* 0x0000000100007810 */ /* 0x000fc80007ffe0ff */
[----:B------:R-:W-:-:S13]  /*0d40*/  ISETP.NE.AND P0, PT, R0, UR7, PT ;  /* 0x0000000700007c0c */ /* 0x000fda000bf05270 */
[----:B------:R-:W-:Y:S05]  /*0d50*/  @P0 BRA `(.L_x_4) ;  /* 0xfffffff000f80947 */ /* 0x000fea000383ffff */
[----:B------:R-:W-:-:S04]  /*0d60*/  IADD3 R5, PT, PT, R2, R5, RZ ;  /* 0x0000000502057210 */ /* 0x000fc80007ffe0ff */
[----:B------:R-:W-:-:S13]  /*0d70*/  ISETP.GE.AND P0, PT, R5, R12, PT ;  /* 0x0000000c0500720c */ /* 0x000fda0003f06270 */
[----:B------:R-:W-:Y:S05]  /*0d80*/  @!P0 BRA `(.L_x_5) ;  /* 0xfffffff000dc8947 */ /* 0x000fea000383ffff */
[----:B------:R-:W-:Y:S05]  /*0d90*/  EXIT ;  /* 0x000000000000794d */ /* 0x000fea0003800000 */
.L_x_6:
[----:B------:R-:W-:-:S00]  /*0da0*/  BRA `(.L_x_6) ;  /* 0xfffffffc00fc7947 */ /* 0x000fc0000383ffff */
[----:B------:R-:W-:-:S00]  /*0db0*/  NOP ;  /* 0x0000000000007918 */ /* 0x000fc00000000000 */
        /* <DEDUP_REMOVED lines=12> */
.L_x_7:


//--------------------- .nv.shared.reserved.0     --------------------------
	.section	.nv.shared.reserved.0,"aw",@nobits
	.weak		__nv_reservedSMEM_offset_0_alias
	.size		__nv_reservedSMEM_offset_0_alias, 0, 64
	.other		__nv_reservedSMEM_offset_0_alias,@"STO_CUDA_RESERVED_SHARED STV_DEFAULT"
__nv_reservedSMEM_offset_0_alias:
	.zero		0
	.zero		64


//--------------------- .nv.constant0._Z20no_2e_tmpD_cs_kerneliiPdS_S_S_S_ --------------------------
	.section	.nv.constant0._Z20no_2e_tmpD_cs_kerneliiPdS_S_S_S_,"a",@progbits
	.sectionflags	@""
	.align	4
.nv.constant0._Z20no_2e_tmpD_cs_kerneliiPdS_S_S_S_:
	.zero		944


//--------------------- SYMBOLS --------------------------

	.type		.nv.reservedSmem.offset0,@object
	.size		.nv.reservedSmem.offset0,0x4
